	.headerflags	@"EF_CUDA_TEXMODE_UNIFIED EF_CUDA_64BIT_ADDRESS EF_CUDA_ACCELERATORS EF_CUDA_SM90 EF_CUDA_VIRTUAL_SM(EF_CUDA_SM90)"
	.elftype	@"ET_EXEC"


//--------------------- .nv.info                  --------------------------
	.section	.nv.info,"",@"SHT_CUDA_INFO"
	.align	4


	//----- nvinfo : EIATTR_REGCOUNT
	.align		4
        /*0000*/ 	.byte	0x04, 0x2f
        /*0002*/ 	.short	(.L_1 - .L_0)
	.align		4
.L_0:
        /*0004*/ 	.word	index@(triton_poi_fused_mul_silu_0)
        /*0008*/ 	.word	0x0000000c


	//----- nvinfo : EIATTR_MIN_STACK_SIZE
	.align		4
.L_1:
        /*000c*/ 	.byte	0x04, 0x12
        /*000e*/ 	.short	(.L_3 - .L_2)
	.align		4
.L_2:
        /*0010*/ 	.word	index@(triton_poi_fused_mul_silu_0)
        /*0014*/ 	.word	0x00000000


	//----- nvinfo : EIATTR_FRAME_SIZE
	.align		4
.L_3:
        /*0018*/ 	.byte	0x04, 0x11
        /*001a*/ 	.short	(.L_5 - .L_4)
	.align		4
.L_4:
        /*001c*/ 	.word	index@(triton_poi_fused_mul_silu_0)
        /*0020*/ 	.word	0x00000000


	//----- nvinfo : EIATTR_MIN_STACK_SIZE
	.align		4
.L_5:
        /*0024*/ 	.byte	0x04, 0x12
        /*0026*/ 	.short	(.L_7 - .L_6)
	.align		4
.L_6:
        /*0028*/ 	.word	index@(triton_poi_fused_mul_silu_0)
        /*002c*/ 	.word	0x00000000
.L_7:


//--------------------- .nv.info.triton_poi_fused_mul_silu_0 --------------------------
	.section	.nv.info.triton_poi_fused_mul_silu_0,"",@"SHT_CUDA_INFO"
	.sectionflags	@""
	.align	4


	//----- nvinfo : EIATTR_CUDA_API_VERSION
	.align		4
        /*0000*/ 	.byte	0x04, 0x37
        /*0002*/ 	.short	(.L_9 - .L_8)
.L_8:
        /*0004*/ 	.word	0x0000007c


	//----- nvinfo : EIATTR_KPARAM_INFO
	.align		4
.L_9:
        /*0008*/ 	.byte	0x04, 0x17
        /*000a*/ 	.short	(.L_11 - .L_10)
.L_10:
        /*000c*/ 	.word	0x00000000
        /*0010*/ 	.short	0x0003
        /*0012*/ 	.short	0x0018
        /*0014*/ 	.byte	0x00, 0xf0, 0x11, 0x00


	//----- nvinfo : EIATTR_KPARAM_INFO
	.align		4
.L_11:
        /*0018*/ 	.byte	0x04, 0x17
        /*001a*/ 	.short	(.L_13 - .L_12)
.L_12:
        /*001c*/ 	.word	0x00000000
        /*0020*/ 	.short	0x0002
        /*0022*/ 	.short	0x0010
        /*0024*/ 	.byte	0x00, 0xf4, 0x21, 0x00


	//----- nvinfo : EIATTR_KPARAM_INFO
	.align		4
.L_13:
        /*0028*/ 	.byte	0x04, 0x17
        /*002a*/ 	.short	(.L_15 - .L_14)
.L_14:
        /*002c*/ 	.word	0x00000000
        /*0030*/ 	.short	0x0001
        /*0032*/ 	.short	0x0008
        /*0034*/ 	.byte	0x00, 0xf4, 0x21, 0x00


	//----- nvinfo : EIATTR_KPARAM_INFO
	.align		4
.L_15:
        /*0038*/ 	.byte	0x04, 0x17
        /*003a*/ 	.short	(.L_17 - .L_16)
.L_16:
        /*003c*/ 	.word	0x00000000
        /*0040*/ 	.short	0x0000
        /*0042*/ 	.short	0x0000
        /*0044*/ 	.byte	0x00, 0xf4, 0x21, 0x00


	//----- nvinfo : EIATTR_SPARSE_MMA_MASK
	.align		4
.L_17:
        /*0048*/ 	.byte	0x03, 0x50
        /*004a*/ 	.short	0x0000


	//----- nvinfo : EIATTR_MAXREG_COUNT
	.align		4
        /*004c*/ 	.byte	0x03, 0x1b
        /*004e*/ 	.short	0x00ff


	//----- nvinfo : EIATTR_EXIT_INSTR_OFFSETS
	.align		4
        /*0050*/ 	.byte	0x04, 0x1c
        /*0052*/ 	.short	(.L_19 - .L_18)


	//   ....[0]....
.L_18:
        /*0054*/ 	.word	0x00000200


	//   ....[1]....
        /*0058*/ 	.word	0x00000220


	//----- nvinfo : EIATTR_REQNTID
	.align		4
.L_19:
        /*005c*/ 	.byte	0x04, 0x10
        /*005e*/ 	.short	(.L_21 - .L_20)
.L_20:
        /*0060*/ 	.word	0x00000080
        /*0064*/ 	.word	0x00000001
        /*0068*/ 	.word	0x00000001


	//----- nvinfo : EIATTR_CBANK_PARAM_SIZE
	.align		4
.L_21:
        /*006c*/ 	.byte	0x03, 0x19
        /*006e*/ 	.short	0x001c


	//----- nvinfo : EIATTR_PARAM_CBANK
	.align		4
        /*0070*/ 	.byte	0x04, 0x0a
        /*0072*/ 	.short	(.L_23 - .L_22)
	.align		4
.L_22:
        /*0074*/ 	.word	index@(.nv.constant0.triton_poi_fused_mul_silu_0)
        /*0078*/ 	.short	0x0210
        /*007a*/ 	.short	0x001c


	//----- nvinfo : EIATTR_SW_WAR
	.align		4
.L_23:
        /*007c*/ 	.byte	0x04, 0x36
        /*007e*/ 	.short	(.L_25 - .L_24)
.L_24:
        /*0080*/ 	.word	0x00000008
.L_25:


//--------------------- .nv.callgraph             --------------------------
	.section	.nv.callgraph,"",@"SHT_CUDA_CALLGRAPH"
	.align	4
	.sectionentsize	8
	.align		4
        /*0000*/ 	.word	0x00000000
	.align		4
        /*0004*/ 	.word	0xffffffff
	.align		4
        /*0008*/ 	.word	0x00000000
	.align		4
        /*000c*/ 	.word	0xfffffffe
	.align		4
        /*0010*/ 	.word	0x00000000
	.align		4
        /*0014*/ 	.word	0xfffffffd
	.align		4
        /*0018*/ 	.word	0x00000000
	.align		4
        /*001c*/ 	.word	0xfffffffc


//--------------------- .text.triton_poi_fused_mul_silu_0 --------------------------
	.section	.text.triton_poi_fused_mul_silu_0,"ax",@progbits
	.align	128
        .global         triton_poi_fused_mul_silu_0
        .type           triton_poi_fused_mul_silu_0,@function
        .size           triton_poi_fused_mul_silu_0,(.L_x_1 - triton_poi_fused_mul_silu_0)
        .other          triton_poi_fused_mul_silu_0,@"STO_CUDA_ENTRY STV_DEFAULT"
triton_poi_fused_mul_silu_0:
.text.triton_poi_fused_mul_silu_0:
[----:B------:R-:W0:Y:S02]  /*0000*/  LDC R1, c[0x0][0x28] ;  /* 0x00000a00ff017b82 */ /* 0x000e240000000800 */
[----:B------:R-:W1:Y:S01]  /*0010*/  S2R R0, SR_TID.X ;  /* 0x0000000000007919 */ /* 0x000e620000002100 */
[----:B------:R-:W2:Y:S01]  /*0020*/  LDC.64 R2, c[0x0][0x210] ;  /* 0x00008400ff027b82 */ /* 0x000ea20000000a00 */
[----:B------:R-:W-:Y:S01]  /*0030*/  ULDC.64 UR4, c[0x0][0x208] ;  /* 0x0000820000047ab9 */ /* 0x000fe20000000a00 */
[----:B------:R-:W3:Y:S06]  /*0040*/  S2R R7, SR_CTAID.X ;  /* 0x0000000000077919 */ /* 0x000eec0000002500 */
[----:B------:R-:W4:Y:S01]  /*0050*/  LDC.64 R4, c[0x0][0x218] ;  /* 0x00008600ff047b82 */ /* 0x000f220000000a00 */
[----:B-1----:R-:W-:-:S04]  /*0060*/  LOP3.LUT R0, R0, 0x7f, RZ, 0xc0, !PT ;  /* 0x0000007f00007812 */ /* 0x002fc800078ec0ff */
[----:B---3--:R-:W-:Y:S01]  /*0070*/  LEA R7, R7, R0, 0x7 ;  /* 0x0000000007077211 */ /* 0x008fe200078e38ff */
[----:B------:R-:W-:-:S03]  /*0080*/  HFMA2.MMA R0, -RZ, RZ, 0, 0 ;  /* 0x00000000ff007435 */ /* 0x000fc600000001ff */
[C---:B------:R-:W-:Y:S01]  /*0090*/  ISETP.GE.AND P0, PT, R7.reuse, 0x100, PT ;  /* 0x000001000700780c */ /* 0x040fe20003f06270 */
[----:B--2---:R-:W-:-:S12]  /*00a0*/  IMAD.WIDE R2, R7, 0x4, R2 ;  /* 0x0000000407027825 */ /* 0x004fd800078e0202 */
[----:B------:R1:W2:Y:S01]  /*00b0*/  @!P0 LDG.E R0, desc[UR4][R2.64] ;  /* 0x0000000402008981 */ /* 0x0002a2000c1e1900 */
[----:B------:R-:W-:Y:S01]  /*00c0*/  MOV R6, RZ ;  /* 0x000000ff00067202 */ /* 0x000fe20000000f00 */
[----:B----4-:R-:W-:-:S05]  /*00d0*/  IMAD.WIDE R4, R7, 0x4, R4 ;  /* 0x0000000407047825 */ /* 0x010fca00078e0204 */
[----:B------:R3:W4:Y:S01]  /*00e0*/  @!P0 LDG.E R6, desc[UR4][R4.64] ;  /* 0x0000000404068981 */ /* 0x000722000c1e1900 */
[----:B-1----:R-:W1:Y:S01]  /*00f0*/  LDC.64 R2, c[0x0][0x220] ;  /* 0x00008800ff027b82 */ /* 0x002e620000000a00 */
[----:B---3--:R-:W-:Y:S01]  /*0100*/  HFMA2.MMA R4, -RZ, RZ, 1.625, 0 ;  /* 0x3e800000ff047435 */ /* 0x008fe200000001ff */
[----:B-1----:R-:W-:-:S04]  /*0110*/  IMAD.WIDE R2, R7, 0x4, R2 ;  /* 0x0000000407027825 */ /* 0x002fc800078e0202 */
[----:B--2---:R-:W-:-:S04]  /*0120*/  FADD R8, RZ, -R0 ;  /* 0x80000000ff087221 */ /* 0x004fc80000000000 */
[----:B------:R-:W-:-:S05]  /*0130*/  FMUL R8, R8, 1.4426950216293334961 ;  /* 0x3fb8aa3b08087820 */ /* 0x000fca0000400000 */
[----:B------:R-:W-:-:S13]  /*0140*/  FSETP.GEU.AND P1, PT, R8, -126, PT ;  /* 0xc2fc00000800780b */ /* 0x000fda0003f2e000 */
[----:B------:R-:W-:-:S04]  /*0150*/  @!P1 FMUL R8, R8, 0.5 ;  /* 0x3f00000008089820 */ /* 0x000fc80000400000 */
[----:B------:R-:W1:Y:S02]  /*0160*/  MUFU.EX2 R9, R8 ;  /* 0x0000000800097308 */ /* 0x000e640000000800 */
[----:B-1----:R-:W-:-:S04]  /*0170*/  @!P1 FMUL R9, R9, R9 ;  /* 0x0000000909099220 */ /* 0x002fc80000400000 */
[----:B------:R-:W-:-:S05]  /*0180*/  FADD R9, R9, 1 ;  /* 0x3f80000009097421 */ /* 0x000fca0000000000 */
[----:B------:R-:W-:-:S04]  /*0190*/  FSETP.GT.AND P1, PT, R9, 8.50705917302346158658e+37, PT ;  /* 0x7e8000000900780b */ /* 0x000fc80003f24000 */
[----:B------:R-:W-:-:S09]  /*01a0*/  FSEL R4, R4, 1, P1 ;  /* 0x3f80000004047808 */ /* 0x000fd20000800000 */
[----:B------:R-:W-:-:S06]  /*01b0*/  @P1 FMUL R9, R9, 0.25 ;  /* 0x3e80000009091820 */ /* 0x000fcc0000400000 */
[----:B------:R-:W1:Y:S02]  /*01c0*/  MUFU.RCP R9, R9 ;  /* 0x0000000900097308 */ /* 0x000e640000001000 */
[----:B-1----:R-:W-:-:S04]  /*01d0*/  FMUL R5, R9, R4 ;  /* 0x0000000409057220 */ /* 0x002fc80000400000 */
[----:B------:R-:W-:-:S04]  /*01e0*/  FMUL R5, R5, R0 ;  /* 0x0000000005057220 */ /* 0x000fc80000400000 */
[----:B----4-:R-:W-:Y:S01]  /*01f0*/  FMUL R5, R5, R6 ;  /* 0x0000000605057220 */ /* 0x010fe20000400000 */
[----:B------:R-:W-:Y:S06]  /*0200*/  @P0 EXIT ;  /* 0x000000000000094d */ /* 0x000fec0003800000 */
[----:B------:R-:W-:Y:S01]  /*0210*/  STG.E desc[UR4][R2.64], R5 ;  /* 0x0000000502007986 */ /* 0x000fe2000c101904 */
[----:B------:R-:W-:Y:S05]  /*0220*/  EXIT ;  /* 0x000000000000794d */ /* 0x000fea0003800000 */
.L_x_0:
[----:B------:R-:W-:-:S00]  /*0230*/  BRA `(.L_x_0) ;  /* 0xfffffffc00fc7947 */ /* 0x000fc0000383ffff */
[----:B------:R-:W-:-:S00]  /*0240*/  NOP ;  /* 0x0000000000007918 */ /* 0x000fc00000000000 */
        /* <DEDUP_REMOVED lines=11> */
.L_x_1:


//--------------------- .nv.constant0.triton_poi_fused_mul_silu_0 --------------------------
	.section	.nv.constant0.triton_poi_fused_mul_silu_0,"a",@progbits
	.sectionflags	@""
	.align	4
.nv.constant0.triton_poi_fused_mul_silu_0:
	.zero		556
